	.headerflags	@"EF_CUDA_TEXMODE_UNIFIED EF_CUDA_64BIT_ADDRESS EF_CUDA_ACCELERATORS EF_CUDA_SM90 EF_CUDA_VIRTUAL_SM(EF_CUDA_SM90)"
	.elftype	@"ET_EXEC"


//--------------------- .nv.info                  --------------------------
	.section	.nv.info,"",@"SHT_CUDA_INFO"
	.align	4


	//----- nvinfo : EIATTR_REGCOUNT
	.align		4
        /*0000*/ 	.byte	0x04, 0x2f
        /*0002*/ 	.short	(.L_3 - .L_2)
	.align		4
.L_2:
        /*0004*/ 	.word	index@(triton_poi_fused__native_batch_norm_legit_no_training_add_relu_17)
        /*0008*/ 	.word	0x00000020


	//----- nvinfo : EIATTR_MIN_STACK_SIZE
	.align		4
.L_3:
        /*000c*/ 	.byte	0x04, 0x12
        /*000e*/ 	.short	(.L_5 - .L_4)
	.align		4
.L_4:
        /*0010*/ 	.word	index@(triton_poi_fused__native_batch_norm_legit_no_training_add_relu_17)
        /*0014*/ 	.word	0x00000000


	//----- nvinfo : EIATTR_FRAME_SIZE
	.align		4
.L_5:
        /*0018*/ 	.byte	0x04, 0x11
        /*001a*/ 	.short	(.L_7 - .L_6)
	.align		4
.L_6:
        /*001c*/ 	.word	index@(triton_poi_fused__native_batch_norm_legit_no_training_add_relu_17)
        /*0020*/ 	.word	0x00000000


	//----- nvinfo : EIATTR_MIN_STACK_SIZE
	.align		4
.L_7:
        /*0024*/ 	.byte	0x04, 0x12
        /*0026*/ 	.short	(.L_9 - .L_8)
	.align		4
.L_8:
        /*0028*/ 	.word	index@(triton_poi_fused__native_batch_norm_legit_no_training_add_relu_17)
        /*002c*/ 	.word	0x00000000
.L_9:


//--------------------- .nv.info.triton_poi_fused__native_batch_norm_legit_no_training_add_relu_17 --------------------------
	.section	.nv.info.triton_poi_fused__native_batch_norm_legit_no_training_add_relu_17,"",@"SHT_CUDA_INFO"
	.sectionflags	@""
	.align	4


	//----- nvinfo : EIATTR_CUDA_API_VERSION
	.align		4
        /*0000*/ 	.byte	0x04, 0x37
        /*0002*/ 	.short	(.L_11 - .L_10)
.L_10:
        /*0004*/ 	.word	0x0000007c


	//----- nvinfo : EIATTR_KPARAM_INFO
	.align		4
.L_11:
        /*0008*/ 	.byte	0x04, 0x17
        /*000a*/ 	.short	(.L_13 - .L_12)
.L_12:
        /*000c*/ 	.word	0x00000000
        /*0010*/ 	.short	0x000b
        /*0012*/ 	.short	0x0058
        /*0014*/ 	.byte	0x00, 0xf0, 0x11, 0x00


	//----- nvinfo : EIATTR_KPARAM_INFO
	.align		4
.L_13:
        /*0018*/ 	.byte	0x04, 0x17
        /*001a*/ 	.short	(.L_15 - .L_14)
.L_14:
        /*001c*/ 	.word	0x00000000
        /*0020*/ 	.short	0x000a
        /*0022*/ 	.short	0x0050
        /*0024*/ 	.byte	0x00, 0xf4, 0x21, 0x00


	//----- nvinfo : EIATTR_KPARAM_INFO
	.align		4
.L_15:
        /*0028*/ 	.byte	0x04, 0x17
        /*002a*/ 	.short	(.L_17 - .L_16)
.L_16:
        /*002c*/ 	.word	0x00000000
        /*0030*/ 	.short	0x0009
        /*0032*/ 	.short	0x0048
        /*0034*/ 	.byte	0x00, 0xf4, 0x21, 0x00


	//----- nvinfo : EIATTR_KPARAM_INFO
	.align		4
.L_17:
        /*0038*/ 	.byte	0x04, 0x17
        /*003a*/ 	.short	(.L_19 - .L_18)
.L_18:
        /*003c*/ 	.word	0x00000000
        /*0040*/ 	.short	0x0008
        /*0042*/ 	.short	0x0040
        /*0044*/ 	.byte	0x00, 0xf4, 0x21, 0x00


	//----- nvinfo : EIATTR_KPARAM_INFO
	.align		4
.L_19:
        /*0048*/ 	.byte	0x04, 0x17
        /*004a*/ 	.short	(.L_21 - .L_20)
.L_20:
        /*004c*/ 	.word	0x00000000
        /*0050*/ 	.short	0x0007
        /*0052*/ 	.short	0x0038
        /*0054*/ 	.byte	0x00, 0xf4, 0x21, 0x00


	//----- nvinfo : EIATTR_KPARAM_INFO
	.align		4
.L_21:
        /*0058*/ 	.byte	0x04, 0x17
        /*005a*/ 	.short	(.L_23 - .L_22)
.L_22:
        /*005c*/ 	.word	0x00000000
        /*0060*/ 	.short	0x0006
        /*0062*/ 	.short	0x0030
        /*0064*/ 	.byte	0x00, 0xf4, 0x21, 0x00


	//----- nvinfo : EIATTR_KPARAM_INFO
	.align		4
.L_23:
        /*0068*/ 	.byte	0x04, 0x17
        /*006a*/ 	.short	(.L_25 - .L_24)
.L_24:
        /*006c*/ 	.word	0x00000000
        /*0070*/ 	.short	0x0005
        /*0072*/ 	.short	0x0028
        /*0074*/ 	.byte	0x00, 0xf4, 0x21, 0x00


	//----- nvinfo : EIATTR_KPARAM_INFO
	.align		4
.L_25:
        /*0078*/ 	.byte	0x04, 0x17
        /*007a*/ 	.short	(.L_27 - .L_26)
.L_26:
        /*007c*/ 	.word	0x00000000
        /*0080*/ 	.short	0x0004
        /*0082*/ 	.short	0x0020
        /*0084*/ 	.byte	0x00, 0xf4, 0x21, 0x00


	//----- nvinfo : EIATTR_KPARAM_INFO
	.align		4
.L_27:
        /*0088*/ 	.byte	0x04, 0x17
        /*008a*/ 	.short	(.L_29 - .L_28)
.L_28:
        /*008c*/ 	.word	0x00000000
        /*0090*/ 	.short	0x0003
        /*0092*/ 	.short	0x0018
        /*0094*/ 	.byte	0x00, 0xf4, 0x21, 0x00


	//----- nvinfo : EIATTR_KPARAM_INFO
	.align		4
.L_29:
        /*0098*/ 	.byte	0x04, 0x17
        /*009a*/ 	.short	(.L_31 - .L_30)
.L_30:
        /*009c*/ 	.word	0x00000000
        /*00a0*/ 	.short	0x0002
        /*00a2*/ 	.short	0x0010
        /*00a4*/ 	.byte	0x00, 0xf4, 0x21, 0x00


	//----- nvinfo : EIATTR_KPARAM_INFO
	.align		4
.L_31:
        /*00a8*/ 	.byte	0x04, 0x17
        /*00aa*/ 	.short	(.L_33 - .L_32)
.L_32:
        /*00ac*/ 	.word	0x00000000
        /*00b0*/ 	.short	0x0001
        /*00b2*/ 	.short	0x0008
        /*00b4*/ 	.byte	0x00, 0xf4, 0x21, 0x00


	//----- nvinfo : EIATTR_KPARAM_INFO
	.align		4
.L_33:
        /*00b8*/ 	.byte	0x04, 0x17
        /*00ba*/ 	.short	(.L_35 - .L_34)
.L_34:
        /*00bc*/ 	.word	0x00000000
        /*00c0*/ 	.short	0x0000
        /*00c2*/ 	.short	0x0000
        /*00c4*/ 	.byte	0x00, 0xf4, 0x21, 0x00


	//----- nvinfo : EIATTR_SPARSE_MMA_MASK
	.align		4
.L_35:
        /*00c8*/ 	.byte	0x03, 0x50
        /*00ca*/ 	.short	0x0000


	//----- nvinfo : EIATTR_MAXREG_COUNT
	.align		4
        /*00cc*/ 	.byte	0x03, 0x1b
        /*00ce*/ 	.short	0x00ff


	//----- nvinfo : EIATTR_EXIT_INSTR_OFFSETS
	.align		4
        /*00d0*/ 	.byte	0x04, 0x1c
        /*00d2*/ 	.short	(.L_37 - .L_36)


	//   ....[0]....
.L_36:
        /*00d4*/ 	.word	0x00000680


	//----- nvinfo : EIATTR_REQNTID
	.align		4
.L_37:
        /*00d8*/ 	.byte	0x04, 0x10
        /*00da*/ 	.short	(.L_39 - .L_38)
.L_38:
        /*00dc*/ 	.word	0x00000100
        /*00e0*/ 	.word	0x00000001
        /*00e4*/ 	.word	0x00000001


	//----- nvinfo : EIATTR_CBANK_PARAM_SIZE
	.align		4
.L_39:
        /*00e8*/ 	.byte	0x03, 0x19
        /*00ea*/ 	.short	0x005c


	//----- nvinfo : EIATTR_PARAM_CBANK
	.align		4
        /*00ec*/ 	.byte	0x04, 0x0a
        /*00ee*/ 	.short	(.L_41 - .L_40)
	.align		4
.L_40:
        /*00f0*/ 	.word	index@(.nv.constant0.triton_poi_fused__native_batch_norm_legit_no_training_add_relu_17)
        /*00f4*/ 	.short	0x0210
        /*00f6*/ 	.short	0x005c


	//----- nvinfo : EIATTR_SW_WAR
	.align		4
.L_41:
        /*00f8*/ 	.byte	0x04, 0x36
        /*00fa*/ 	.short	(.L_43 - .L_42)
.L_42:
        /*00fc*/ 	.word	0x00000008
.L_43:


//--------------------- .nv.callgraph             --------------------------
	.section	.nv.callgraph,"",@"SHT_CUDA_CALLGRAPH"
	.align	4
	.sectionentsize	8
	.align		4
        /*0000*/ 	.word	0x00000000
	.align		4
        /*0004*/ 	.word	0xffffffff
	.align		4
        /*0008*/ 	.word	0x00000000
	.align		4
        /*000c*/ 	.word	0xfffffffe
	.align		4
        /*0010*/ 	.word	0x00000000
	.align		4
        /*0014*/ 	.word	0xfffffffd
	.align		4
        /*0018*/ 	.word	0x00000000
	.align		4
        /*001c*/ 	.word	0xfffffffc


//--------------------- .nv.constant4             --------------------------
	.section	.nv.constant4,"a",@progbits
	.align	8
	.align		8
.nv.constant4:
        /*0000*/ 	.dword	_$_str
	.align		8
        /*0008*/ 	.dword	_$_str_$_2


//--------------------- .text.triton_poi_fused__native_batch_norm_legit_no_training_add_relu_17 --------------------------
	.section	.text.triton_poi_fused__native_batch_norm_legit_no_training_add_relu_17,"ax",@progbits
	.align	128
        .global         triton_poi_fused__native_batch_norm_legit_no_training_add_relu_17
        .type           triton_poi_fused__native_batch_norm_legit_no_training_add_relu_17,@function
        .size           triton_poi_fused__native_batch_norm_legit_no_training_add_relu_17,(.L_x_1 - triton_poi_fused__native_batch_norm_legit_no_training_add_relu_17)
        .other          triton_poi_fused__native_batch_norm_legit_no_training_add_relu_17,@"STO_CUDA_ENTRY STV_DEFAULT"
triton_poi_fused__native_batch_norm_legit_no_training_add_relu_17:
.text.triton_poi_fused__native_batch_norm_legit_no_training_add_relu_17:
[----:B------:R-:W-:Y:S01]  /*0000*/  LDC R1, c[0x0][0x28] ;  /* 0x00000a00ff017b82 */ /* 0x000fe20000000800 */
[----:B------:R-:W1:Y:S07]  /*0010*/  S2R R0, SR_TID.X ;  /* 0x0000000000007919 */ /* 0x000e6e0000002100 */
[----:B------:R-:W2:Y:S01]  /*0020*/  LDC.64 R6, c[0x0][0x228] ;  /* 0x00008a00ff067b82 */ /* 0x000ea20000000a00 */
[----:B------:R-:W-:Y:S01]  /*0030*/  ULDC.64 UR4, c[0x0][0x208] ;  /* 0x0000820000047ab9 */ /* 0x000fe20000000a00 */
[----:B------:R-:W3:Y:S06]  /*0040*/  S2R R5, SR_CTAID.X ;  /* 0x0000000000057919 */ /* 0x000eec0000002500 */
[----:B------:R-:W4:Y:S08]  /*0050*/  LDC.64 R12, c[0x0][0x218] ;  /* 0x00008600ff0c7b82 */ /* 0x000f300000000a00 */
[----:B------:R-:W5:Y:S08]  /*0060*/  LDC.64 R14, c[0x0][0x240] ;  /* 0x00009000ff0e7b82 */ /* 0x000f700000000a00 */
[----:B------:R-:W4:Y:S01]  /*0070*/  LDC.64 R16, c[0x0][0x220] ;  /* 0x00008800ff107b82 */ /* 0x000f220000000a00 */
[----:B-1----:R-:W-:-:S07]  /*0080*/  SHF.L.U32 R0, R0, 0x1, RZ ;  /* 0x0000000100007819 */ /* 0x002fce00000006ff */
[----:B------:R-:W1:Y:S01]  /*0090*/  LDC.64 R18, c[0x0][0x248] ;  /* 0x00009200ff127b82 */ /* 0x000e620000000a00 */
[----:B---3--:R-:W-:Y:S02]  /*00a0*/  SHF.R.S32.HI R3, RZ, 0x16, R5 ;  /* 0x00000016ff037819 */ /* 0x008fe40000011405 */
[----:B------:R-:W-:Y:S02]  /*00b0*/  LOP3.LUT R0, R0, 0x1fe, RZ, 0xc0, !PT ;  /* 0x000001fe00007812 */ /* 0x000fe400078ec0ff */
[----:B------:R-:W-:-:S03]  /*00c0*/  SGXT R3, R3, 0x1 ;  /* 0x000000010303781a */ /* 0x000fc60000000200 */
[----:B------:R-:W3:Y:S01]  /*00d0*/  LDC.64 R8, c[0x0][0x238] ;  /* 0x00008e00ff087b82 */ /* 0x000ee20000000a00 */
[----:B------:R-:W-:-:S04]  /*00e0*/  LEA R0, R5, R0, 0x9 ;  /* 0x0000000005007211 */ /* 0x000fc800078e48ff */
[----:B------:R-:W-:-:S03]  /*00f0*/  LEA.HI R4, R3, R0, RZ, 0x8 ;  /* 0x0000000003047211 */ /* 0x000fc600078f40ff */
[----:B------:R-:W1:Y:S01]  /*0100*/  LDC.64 R2, c[0x0][0x250] ;  /* 0x00009400ff027b82 */ /* 0x000e620000000a00 */
[----:B------:R-:W-:-:S04]  /*0110*/  LOP3.LUT R21, R4, 0xffffff00, RZ, 0xc0, !PT ;  /* 0xffffff0004157812 */ /* 0x000fc800078ec0ff */
[----:B------:R-:W-:-:S03]  /*0120*/  IADD3 R21, R0, -R21, RZ ;  /* 0x8000001500157210 */ /* 0x000fc60007ffe0ff */
[----:B------:R-:W3:Y:S02]  /*0130*/  LDC.64 R22, c[0x0][0x230] ;  /* 0x00008c00ff167b82 */ /* 0x000ee40000000a00 */
[----:B--2---:R-:W-:-:S06]  /*0140*/  IMAD.WIDE R6, R21, 0x4, R6 ;  /* 0x0000000415067825 */ /* 0x004fcc00078e0206 */
[----:B------:R-:W2:Y:S01]  /*0150*/  LDG.E.EL.64 R6, desc[UR4][R6.64] ;  /* 0x0000000406067981 */ /* 0x000ea2000c2e1b00 */
[----:B------:R-:W3:Y:S01]  /*0160*/  LDC.64 R10, c[0x0][0x258] ;  /* 0x00009600ff0a7b82 */ /* 0x000ee20000000a00 */
[----:B01----:R-:W-:-:S07]  /*0170*/  IMAD.WIDE R2, R21, 0x4, R2 ;  /* 0x0000000415027825 */ /* 0x003fce00078e0202 */
[----:B------:R-:W0:Y:S01]  /*0180*/  LDC.64 R4, c[0x0][0x260] ;  /* 0x00009800ff047b82 */ /* 0x000e220000000a00 */
[----:B------:R-:W2:Y:S01]  /*0190*/  LDG.E.EL.64 R2, desc[UR4][R2.64] ;  /* 0x0000000402027981 */ /* 0x000ea2000c2e1b00 */
[----:B----4-:R-:W-:-:S04]  /*01a0*/  IMAD.WIDE R12, R0, 0x4, R12 ;  /* 0x00000004000c7825 */ /* 0x010fc800078e020c */
[----:B-----5:R-:W-:Y:S02]  /*01b0*/  IMAD.WIDE R14, R0, 0x4, R14 ;  /* 0x00000004000e7825 */ /* 0x020fe400078e020e */
[----:B------:R-:W4:Y:S02]  /*01c0*/  LDG.E.64 R12, desc[UR4][R12.64] ;  /* 0x000000040c0c7981 */ /* 0x000f24000c1e1b00 */
[C---:B------:R-:W-:Y:S02]  /*01d0*/  IMAD.WIDE R16, R21.reuse, 0x4, R16 ;  /* 0x0000000415107825 */ /* 0x040fe400078e0210 */
[----:B------:R-:W5:Y:S02]  /*01e0*/  LDG.E.64 R14, desc[UR4][R14.64] ;  /* 0x000000040e0e7981 */ /* 0x000f64000c1e1b00 */
[C---:B------:R-:W-:Y:S02]  /*01f0*/  IMAD.WIDE R18, R21.reuse, 0x4, R18 ;  /* 0x0000000415127825 */ /* 0x040fe400078e0212 */
[----:B------:R-:W4:Y:S02]  /*0200*/  LDG.E.EL.64 R16, desc[UR4][R16.64] ;  /* 0x0000000410107981 */ /* 0x000f24000c2e1b00 */
[----:B---3--:R-:W-:-:S02]  /*0210*/  IMAD.WIDE R24, R21, 0x4, R8 ;  /* 0x0000000415187825 */ /* 0x008fc400078e0208 */
[----:B------:R-:W5:Y:S02]  /*0220*/  LDG.E.EL.64 R18, desc[UR4][R18.64] ;  /* 0x0000000412127981 */ /* 0x000f64000c2e1b00 */
[----:B------:R-:W-:-:S04]  /*0230*/  IMAD.WIDE R22, R21, 0x4, R22 ;  /* 0x0000000415167825 */ /* 0x000fc800078e0216 */
[C---:B------:R-:W-:Y:S02]  /*0240*/  IMAD.WIDE R10, R21.reuse, 0x4, R10 ;  /* 0x00000004150a7825 */ /* 0x040fe400078e020a */
[----:B------:R-:W3:Y:S02]  /*0250*/  LDG.E.EL.64 R22, desc[UR4][R22.64] ;  /* 0x0000000416167981 */ /* 0x000ee4000c2e1b00 */
[----:B0-----:R-:W-:Y:S02]  /*0260*/  IMAD.WIDE R8, R21, 0x4, R4 ;  /* 0x0000000415087825 */ /* 0x001fe400078e0204 */
[----:B------:R0:W3:Y:S04]  /*0270*/  LDG.E.EL.64 R4, desc[UR4][R24.64] ;  /* 0x0000000418047981 */ /* 0x0000e8000c2e1b00 */
[----:B------:R-:W3:Y:S04]  /*0280*/  LDG.E.EL.64 R10, desc[UR4][R10.64] ;  /* 0x000000040a0a7981 */ /* 0x000ee8000c2e1b00 */
[----:B------:R-:W3:Y:S01]  /*0290*/  LDG.E.EL.64 R8, desc[UR4][R8.64] ;  /* 0x0000000408087981 */ /* 0x000ee2000c2e1b00 */
[----:B--2---:R-:W-:Y:S01]  /*02a0*/  FADD R6, R6, 9.9999997473787516356e-06 ;  /* 0x3727c5ac06067421 */ /* 0x004fe20000000000 */
[----:B------:R-:W-:-:S05]  /*02b0*/  FADD R7, R7, 9.9999997473787516356e-06 ;  /* 0x3727c5ac07077421 */ /* 0x000fca0000000000 */
[----:B------:R-:W1:Y:S01]  /*02c0*/  MUFU.SQRT R6, R6 ;  /* 0x0000000600067308 */ /* 0x000e620000002000 */
[----:B------:R-:W-:Y:S01]  /*02d0*/  FADD R20, R2, 9.9999997473787516356e-06 ;  /* 0x3727c5ac02147421 */ /* 0x000fe20000000000 */
[----:B------:R-:W-:-:S06]  /*02e0*/  FADD R3, R3, 9.9999997473787516356e-06 ;  /* 0x3727c5ac03037421 */ /* 0x000fcc0000000000 */
[----:B------:R-:W2:Y:S08]  /*02f0*/  MUFU.SQRT R21, R7 ;  /* 0x0000000700157308 */ /* 0x000eb00000002000 */
[----:B------:R-:W4:Y:S01]  /*0300*/  MUFU.SQRT R26, R20 ;  /* 0x00000014001a7308 */ /* 0x000f220000002000 */
[----:B-1----:R-:W-:-:S07]  /*0310*/  FSETP.GT.AND P6, PT, R6, 8.50705917302346158658e+37, PT ;  /* 0x7e8000000600780b */ /* 0x002fce0003fc4000 */
[----:B0-----:R-:W0:Y:S01]  /*0320*/  MUFU.SQRT R25, R3 ;  /* 0x0000000300197308 */ /* 0x001e220000002000 */
[----:B------:R-:W-:Y:S01]  /*0330*/  HFMA2.MMA R2, -RZ, RZ, 1.625, 0 ;  /* 0x3e800000ff027435 */ /* 0x000fe200000001ff */
[----:B------:R-:W-:Y:S02]  /*0340*/  FSETP.GEU.AND P5, PT, R6, 1.175494350822287508e-38, PT ;  /* 0x008000000600780b */ /* 0x000fe40003fae000 */
[C---:B--2---:R-:W-:Y:S02]  /*0350*/  FSETP.GT.AND P4, PT, R21.reuse, 8.50705917302346158658e+37, PT ;  /* 0x7e8000001500780b */ /* 0x044fe40003f84000 */
[C---:B----4-:R-:W-:Y:S02]  /*0360*/  FSETP.GT.AND P3, PT, R26.reuse, 8.50705917302346158658e+37, PT ;  /* 0x7e8000001a00780b */ /* 0x050fe40003f64000 */
[----:B------:R-:W-:Y:S01]  /*0370*/  FSETP.GEU.AND P0, PT, R26, 1.175494350822287508e-38, PT ;  /* 0x008000001a00780b */ /* 0x000fe20003f0e000 */
[----:B------:R-:W-:Y:S01]  /*0380*/  @P6 FMUL R6, R6, 0.25 ;  /* 0x3e80000006066820 */ /* 0x000fe20000400000 */
[----:B------:R-:W-:-:S02]  /*0390*/  FSETP.GEU.AND P2, PT, R21, 1.175494350822287508e-38, PT ;  /* 0x008000001500780b */ /* 0x000fc40003f4e000 */
[C---:B0-----:R-:W-:Y:S02]  /*03a0*/  FSETP.GT.AND P1, PT, R25.reuse, 8.50705917302346158658e+37, PT ;  /* 0x7e8000001900780b */ /* 0x041fe40003f24000 */
[----:B------:R-:W-:Y:S02]  /*03b0*/  FSEL R3, R2, 1, P6 ;  /* 0x3f80000002037808 */ /* 0x000fe40003000000 */
[----:B------:R-:W-:Y:S01]  /*03c0*/  FSETP.GEU.AND P6, PT, R25, 1.175494350822287508e-38, PT ;  /* 0x008000001900780b */ /* 0x000fe20003fce000 */
[----:B------:R-:W-:Y:S02]  /*03d0*/  @!P5 FMUL R6, R6, 16777216 ;  /* 0x4b8000000606d820 */ /* 0x000fe40000400000 */
[----:B------:R-:W-:Y:S01]  /*03e0*/  @P3 FMUL R26, R26, 0.25 ;  /* 0x3e8000001a1a3820 */ /* 0x000fe20000400000 */
[----:B------:R-:W-:Y:S01]  /*03f0*/  @P4 FMUL R21, R21, 0.25 ;  /* 0x3e80000015154820 */ /* 0x000fe20000400000 */
[----:B------:R-:W0:Y:S02]  /*0400*/  MUFU.RCP R20, R6 ;  /* 0x0000000600147308 */ /* 0x000e240000001000 */
[----:B------:R-:W-:Y:S01]  /*0410*/  @!P0 FMUL R26, R26, 16777216 ;  /* 0x4b8000001a1a8820 */ /* 0x000fe20000400000 */
[----:B------:R-:W-:Y:S01]  /*0420*/  @!P2 FMUL R21, R21, 16777216 ;  /* 0x4b8000001515a820 */ /* 0x000fe20000400000 */
[----:B------:R-:W-:-:S04]  /*0430*/  @P1 FMUL R25, R25, 0.25 ;  /* 0x3e80000019191820 */ /* 0x000fc80000400000 */
[----:B------:R-:W-:Y:S01]  /*0440*/  @!P6 FMUL R25, R25, 16777216 ;  /* 0x4b8000001919e820 */ /* 0x000fe20000400000 */
[----:B------:R-:W1:Y:S01]  /*0450*/  MUFU.RCP R7, R26 ;  /* 0x0000001a00077308 */ /* 0x000e620000001000 */
[----:B------:R-:W-:Y:S01]  /*0460*/  @!P5 FMUL R3, R3, 16777216 ;  /* 0x4b8000000303d820 */ /* 0x000fe20000400000 */
[----:B------:R-:W-:-:S06]  /*0470*/  FSEL R28, R2, 1, P3 ;  /* 0x3f800000021c7808 */ /* 0x000fcc0001800000 */
[----:B------:R-:W2:Y:S01]  /*0480*/  MUFU.RCP R21, R21 ;  /* 0x0000001500157308 */ /* 0x000ea20000001000 */
[----:B------:R-:W-:-:S07]  /*0490*/  FSEL R24, R2, 1, P4 ;  /* 0x3f80000002187808 */ /* 0x000fce0002000000 */
[----:B------:R-:W4:Y:S01]  /*04a0*/  MUFU.RCP R6, R25 ;  /* 0x0000001900067308 */ /* 0x000f220000001000 */
[----:B------:R-:W-:Y:S01]  /*04b0*/  FSEL R27, R2, 1, P1 ;  /* 0x3f800000021b7808 */ /* 0x000fe20000800000 */
[----:B0-----:R-:W-:Y:S01]  /*04c0*/  FMUL R20, R20, R3 ;  /* 0x0000000314147220 */ /* 0x001fe20000400000 */
[----:B------:R-:W-:Y:S01]  /*04d0*/  @!P0 FMUL R28, R28, 16777216 ;  /* 0x4b8000001c1c8820 */ /* 0x000fe20000400000 */
[----:B------:R-:W0:Y:S01]  /*04e0*/  LDC.64 R2, c[0x0][0x210] ;  /* 0x00008400ff027b82 */ /* 0x000e220000000a00 */
[----:B------:R-:W-:Y:S01]  /*04f0*/  @!P2 FMUL R24, R24, 16777216 ;  /* 0x4b8000001818a820 */ /* 0x000fe20000400000 */
[----:B------:R-:W-:Y:S01]  /*0500*/  @!P6 FMUL R27, R27, 16777216 ;  /* 0x4b8000001b1be820 */ /* 0x000fe20000400000 */
[----:B-1----:R-:W-:Y:S01]  /*0510*/  FMUL R7, R7, R28 ;  /* 0x0000001c07077220 */ /* 0x002fe20000400000 */
[----:B------:R-:W-:Y:S01]  /*0520*/  FADD R29, R12, -R16 ;  /* 0x800000100c1d7221 */ /* 0x000fe20000000000 */
[----:B-----5:R-:W-:Y:S01]  /*0530*/  FADD R14, R14, -R18 ;  /* 0x800000120e0e7221 */ /* 0x020fe20000000000 */
[----:B--2---:R-:W-:Y:S01]  /*0540*/  FMUL R21, R21, R24 ;  /* 0x0000001815157220 */ /* 0x004fe20000400000 */
[----:B------:R-:W-:Y:S01]  /*0550*/  FADD R12, R13, -R17 ;  /* 0x800000110d0c7221 */ /* 0x000fe20000000000 */
[----:B------:R-:W-:Y:S01]  /*0560*/  FADD R15, R15, -R19 ;  /* 0x800000130f0f7221 */ /* 0x000fe20000000000 */
[----:B------:R-:W-:Y:S01]  /*0570*/  FMUL R29, R20, R29 ;  /* 0x0000001d141d7220 */ /* 0x000fe20000400000 */
[----:B------:R-:W-:Y:S01]  /*0580*/  FMUL R7, R7, R14 ;  /* 0x0000000e07077220 */ /* 0x000fe20000400000 */
[----:B----4-:R-:W-:Y:S01]  /*0590*/  FMUL R6, R6, R27 ;  /* 0x0000001b06067220 */ /* 0x010fe20000400000 */
[----:B------:R-:W-:Y:S01]  /*05a0*/  FMUL R12, R21, R12 ;  /* 0x0000000c150c7220 */ /* 0x000fe20000400000 */
[----:B---3--:R-:W-:Y:S01]  /*05b0*/  FFMA R4, R22, R29, R4 ;  /* 0x0000001d16047223 */ /* 0x008fe20000000004 */
[----:B------:R-:W-:Y:S01]  /*05c0*/  FFMA R7, R10, R7, R8 ;  /* 0x000000070a077223 */ /* 0x000fe20000000008 */
[----:B------:R-:W-:Y:S01]  /*05d0*/  FMUL R6, R6, R15 ;  /* 0x0000000f06067220 */ /* 0x000fe20000400000 */
[----:B------:R-:W-:-:S03]  /*05e0*/  FFMA R5, R23, R12, R5 ;  /* 0x0000000c17057223 */ /* 0x000fc60000000005 */
[----:B------:R-:W-:Y:S01]  /*05f0*/  FFMA R6, R11, R6, R9 ;  /* 0x000000060b067223 */ /* 0x000fe20000000009 */
[C---:B------:R-:W-:Y:S01]  /*0600*/  FSETP.GEU.AND P0, PT, R4.reuse, -R7, PT ;  /* 0x800000070400720b */ /* 0x040fe20003f0e000 */
[----:B------:R-:W-:Y:S02]  /*0610*/  FADD R4, R4, R7 ;  /* 0x0000000704047221 */ /* 0x000fe40000000000 */
[C---:B------:R-:W-:Y:S01]  /*0620*/  FADD R7, R5.reuse, R6 ;  /* 0x0000000605077221 */ /* 0x040fe20000000000 */
[----:B------:R-:W-:Y:S01]  /*0630*/  FSETP.GEU.AND P1, PT, R5, -R6, PT ;  /* 0x800000060500720b */ /* 0x000fe20003f2e000 */
[----:B0-----:R-:W-:Y:S01]  /*0640*/  IMAD.WIDE R2, R0, 0x4, R2 ;  /* 0x0000000400027825 */ /* 0x001fe200078e0202 */
[----:B------:R-:W-:Y:S02]  /*0650*/  FSEL R4, R4, RZ, P0 ;  /* 0x000000ff04047208 */ /* 0x000fe40000000000 */
[----:B------:R-:W-:-:S05]  /*0660*/  FSEL R5, R7, RZ, P1 ;  /* 0x000000ff07057208 */ /* 0x000fca0000800000 */
[----:B------:R-:W-:Y:S01]  /*0670*/  STG.E.64 desc[UR4][R2.64], R4 ;  /* 0x0000000402007986 */ /* 0x000fe2000c101b04 */
[----:B------:R-:W-:Y:S05]  /*0680*/  EXIT ;  /* 0x000000000000794d */ /* 0x000fea0003800000 */
.L_x_0:
[----:B------:R-:W-:-:S00]  /*0690*/  BRA `(.L_x_0) ;  /* 0xfffffffc00fc7947 */ /* 0x000fc0000383ffff */
[----:B------:R-:W-:-:S00]  /*06a0*/  NOP ;  /* 0x0000000000007918 */ /* 0x000fc00000000000 */
        /* <DEDUP_REMOVED lines=13> */
.L_x_1:


//--------------------- .nv.global.init           --------------------------
	.section	.nv.global.init,"aw",@progbits
.nv.global.init:
	.type		_$_str,@object
	.size		_$_str,(_$_str_$_2 - _$_str)
_$_str:
        /*0000*/ 	.byte	0x5f, 0x5f, 0x43, 0x55, 0x44, 0x41, 0x5f, 0x46, 0x54, 0x5a, 0x00
	.type		_$_str_$_2,@object
	.size		_$_str_$_2,(.L_1 - _$_str_$_2)
_$_str_$_2:
        /*000b*/ 	.byte	0x5f, 0x5f, 0x43, 0x55, 0x44, 0x41, 0x5f, 0x50, 0x52, 0x45, 0x43, 0x5f, 0x53, 0x51, 0x52, 0x54
        /*001b*/ 	.byte	0x00
.L_1:


//--------------------- .nv.constant0.triton_poi_fused__native_batch_norm_legit_no_training_add_relu_17 --------------------------
	.section	.nv.constant0.triton_poi_fused__native_batch_norm_legit_no_training_add_relu_17,"a",@progbits
	.sectionflags	@""
	.align	4
.nv.constant0.triton_poi_fused__native_batch_norm_legit_no_training_add_relu_17:
	.zero		620
